	.headerflags	@"EF_CUDA_TEXMODE_UNIFIED EF_CUDA_64BIT_ADDRESS EF_CUDA_ACCELERATORS EF_CUDA_SM90 EF_CUDA_VIRTUAL_SM(EF_CUDA_SM90)"
	.elftype	@"ET_EXEC"


//--------------------- .nv.info                  --------------------------
	.section	.nv.info,"",@"SHT_CUDA_INFO"
	.align	4


	//----- nvinfo : EIATTR_REGCOUNT
	.align		4
        /*0000*/ 	.byte	0x04, 0x2f
        /*0002*/ 	.short	(.L_1 - .L_0)
	.align		4
.L_0:
        /*0004*/ 	.word	index@(triton_poi_fused_max_pool2d_with_indices_18)
        /*0008*/ 	.word	0x00000018


	//----- nvinfo : EIATTR_MIN_STACK_SIZE
	.align		4
.L_1:
        /*000c*/ 	.byte	0x04, 0x12
        /*000e*/ 	.short	(.L_3 - .L_2)
	.align		4
.L_2:
        /*0010*/ 	.word	index@(triton_poi_fused_max_pool2d_with_indices_18)
        /*0014*/ 	.word	0x00000000


	//----- nvinfo : EIATTR_FRAME_SIZE
	.align		4
.L_3:
        /*0018*/ 	.byte	0x04, 0x11
        /*001a*/ 	.short	(.L_5 - .L_4)
	.align		4
.L_4:
        /*001c*/ 	.word	index@(triton_poi_fused_max_pool2d_with_indices_18)
        /*0020*/ 	.word	0x00000000


	//----- nvinfo : EIATTR_MIN_STACK_SIZE
	.align		4
.L_5:
        /*0024*/ 	.byte	0x04, 0x12
        /*0026*/ 	.short	(.L_7 - .L_6)
	.align		4
.L_6:
        /*0028*/ 	.word	index@(triton_poi_fused_max_pool2d_with_indices_18)
        /*002c*/ 	.word	0x00000000
.L_7:


//--------------------- .nv.info.triton_poi_fused_max_pool2d_with_indices_18 --------------------------
	.section	.nv.info.triton_poi_fused_max_pool2d_with_indices_18,"",@"SHT_CUDA_INFO"
	.sectionflags	@""
	.align	4


	//----- nvinfo : EIATTR_CUDA_API_VERSION
	.align		4
        /*0000*/ 	.byte	0x04, 0x37
        /*0002*/ 	.short	(.L_9 - .L_8)
.L_8:
        /*0004*/ 	.word	0x0000007c


	//----- nvinfo : EIATTR_KPARAM_INFO
	.align		4
.L_9:
        /*0008*/ 	.byte	0x04, 0x17
        /*000a*/ 	.short	(.L_11 - .L_10)
.L_10:
        /*000c*/ 	.word	0x00000000
        /*0010*/ 	.short	0x0004
        /*0012*/ 	.short	0x001c
        /*0014*/ 	.byte	0x00, 0xf0, 0x11, 0x00


	//----- nvinfo : EIATTR_KPARAM_INFO
	.align		4
.L_11:
        /*0018*/ 	.byte	0x04, 0x17
        /*001a*/ 	.short	(.L_13 - .L_12)
.L_12:
        /*001c*/ 	.word	0x00000000
        /*0020*/ 	.short	0x0003
        /*0022*/ 	.short	0x0018
        /*0024*/ 	.byte	0x00, 0xf0, 0x11, 0x00


	//----- nvinfo : EIATTR_KPARAM_INFO
	.align		4
.L_13:
        /*0028*/ 	.byte	0x04, 0x17
        /*002a*/ 	.short	(.L_15 - .L_14)
.L_14:
        /*002c*/ 	.word	0x00000000
        /*0030*/ 	.short	0x0002
        /*0032*/ 	.short	0x0010
        /*0034*/ 	.byte	0x00, 0xf4, 0x21, 0x00


	//----- nvinfo : EIATTR_KPARAM_INFO
	.align		4
.L_15:
        /*0038*/ 	.byte	0x04, 0x17
        /*003a*/ 	.short	(.L_17 - .L_16)
.L_16:
        /*003c*/ 	.word	0x00000000
        /*0040*/ 	.short	0x0001
        /*0042*/ 	.short	0x0008
        /*0044*/ 	.byte	0x00, 0xf4, 0x21, 0x00


	//----- nvinfo : EIATTR_KPARAM_INFO
	.align		4
.L_17:
        /*0048*/ 	.byte	0x04, 0x17
        /*004a*/ 	.short	(.L_19 - .L_18)
.L_18:
        /*004c*/ 	.word	0x00000000
        /*0050*/ 	.short	0x0000
        /*0052*/ 	.short	0x0000
        /*0054*/ 	.byte	0x00, 0xf4, 0x21, 0x00


	//----- nvinfo : EIATTR_SPARSE_MMA_MASK
	.align		4
.L_19:
        /*0058*/ 	.byte	0x03, 0x50
        /*005a*/ 	.short	0x0000


	//----- nvinfo : EIATTR_MAXREG_COUNT
	.align		4
        /*005c*/ 	.byte	0x03, 0x1b
        /*005e*/ 	.short	0x00ff


	//----- nvinfo : EIATTR_EXIT_INSTR_OFFSETS
	.align		4
        /*0060*/ 	.byte	0x04, 0x1c
        /*0062*/ 	.short	(.L_21 - .L_20)


	//   ....[0]....
.L_20:
        /*0064*/ 	.word	0x00000670


	//   ....[1]....
        /*0068*/ 	.word	0x00000690


	//----- nvinfo : EIATTR_REQNTID
	.align		4
.L_21:
        /*006c*/ 	.byte	0x04, 0x10
        /*006e*/ 	.short	(.L_23 - .L_22)
.L_22:
        /*0070*/ 	.word	0x00000080
        /*0074*/ 	.word	0x00000001
        /*0078*/ 	.word	0x00000001


	//----- nvinfo : EIATTR_CBANK_PARAM_SIZE
	.align		4
.L_23:
        /*007c*/ 	.byte	0x03, 0x19
        /*007e*/ 	.short	0x0020


	//----- nvinfo : EIATTR_PARAM_CBANK
	.align		4
        /*0080*/ 	.byte	0x04, 0x0a
        /*0082*/ 	.short	(.L_25 - .L_24)
	.align		4
.L_24:
        /*0084*/ 	.word	index@(.nv.constant0.triton_poi_fused_max_pool2d_with_indices_18)
        /*0088*/ 	.short	0x0210
        /*008a*/ 	.short	0x0020


	//----- nvinfo : EIATTR_SW_WAR
	.align		4
.L_25:
        /*008c*/ 	.byte	0x04, 0x36
        /*008e*/ 	.short	(.L_27 - .L_26)
.L_26:
        /*0090*/ 	.word	0x00000008
.L_27:


//--------------------- .nv.callgraph             --------------------------
	.section	.nv.callgraph,"",@"SHT_CUDA_CALLGRAPH"
	.align	4
	.sectionentsize	8
	.align		4
        /*0000*/ 	.word	0x00000000
	.align		4
        /*0004*/ 	.word	0xffffffff
	.align		4
        /*0008*/ 	.word	0x00000000
	.align		4
        /*000c*/ 	.word	0xfffffffe
	.align		4
        /*0010*/ 	.word	0x00000000
	.align		4
        /*0014*/ 	.word	0xfffffffd
	.align		4
        /*0018*/ 	.word	0x00000000
	.align		4
        /*001c*/ 	.word	0xfffffffc


//--------------------- .text.triton_poi_fused_max_pool2d_with_indices_18 --------------------------
	.section	.text.triton_poi_fused_max_pool2d_with_indices_18,"ax",@progbits
	.sectionflags	@"SHF_BARRIERS=1"
	.align	128
        .global         triton_poi_fused_max_pool2d_with_indices_18
        .type           triton_poi_fused_max_pool2d_with_indices_18,@function
        .size           triton_poi_fused_max_pool2d_with_indices_18,(.L_x_1 - triton_poi_fused_max_pool2d_with_indices_18)
        .other          triton_poi_fused_max_pool2d_with_indices_18,@"STO_CUDA_ENTRY STV_DEFAULT"
triton_poi_fused_max_pool2d_with_indices_18:
.text.triton_poi_fused_max_pool2d_with_indices_18:
[----:B------:R-:W0:Y:S02]  /*0000*/  LDC R1, c[0x0][0x28] ;  /* 0x00000a00ff017b82 */ /* 0x000e240000000800 */
[----:B------:R-:W1:Y:S01]  /*0010*/  S2R R7, SR_TID.X ;  /* 0x0000000000077919 */ /* 0x000e620000002100 */
[----:B------:R-:W2:Y:S01]  /*0020*/  S2UR UR4, SR_CTAID.Y ;  /* 0x00000000000479c3 */ /* 0x000ea20000002600 */
[----:B------:R-:W-:-:S07]  /*0030*/  ULDC.64 UR8, c[0x0][0x208] ;  /* 0x0000820000087ab9 */ /* 0x000fce0000000a00 */
[----:B------:R-:W3:Y:S08]  /*0040*/  S2UR UR5, SR_CTAID.X ;  /* 0x00000000000579c3 */ /* 0x000ef00000002500 */
[----:B------:R-:W4:Y:S01]  /*0050*/  LDC.64 R4, c[0x0][0x210] ;  /* 0x00008400ff047b82 */ /* 0x000f220000000a00 */
[----:B--2---:R-:W-:Y:S01]  /*0060*/  USHF.L.U32 UR4, UR4, 0x4, URZ ;  /* 0x0000000404047899 */ /* 0x004fe2000800063f */
[----:B-1----:R-:W-:Y:S01]  /*0070*/  SHF.R.U32.HI R2, RZ, 0x3, R7 ;  /* 0x00000003ff027819 */ /* 0x002fe20000011607 */
[----:B------:R-:W-:Y:S01]  /*0080*/  IMAD.SHL.U32 R6, R7, 0x2, RZ ;  /* 0x0000000207067824 */ /* 0x000fe200078e00ff */
[----:B---3--:R-:W-:-:S02]  /*0090*/  USHF.L.U32 UR5, UR5, 0x4, URZ ;  /* 0x0000000405057899 */ /* 0x008fc4000800063f */
[----:B------:R-:W-:Y:S02]  /*00a0*/  SGXT.U32 R2, R2, 0x4 ;  /* 0x000000040202781a */ /* 0x000fe40000000000 */
[----:B------:R-:W-:Y:S02]  /*00b0*/  LOP3.LUT R6, R6, 0xe, RZ, 0xc0, !PT ;  /* 0x0000000e06067812 */ /* 0x000fe400078ec0ff */
[----:B------:R-:W-:Y:S02]  /*00c0*/  LOP3.LUT R0, R2, UR4, RZ, 0xfc, !PT ;  /* 0x0000000402007c12 */ /* 0x000fe4000f8efcff */
[----:B------:R-:W-:Y:S02]  /*00d0*/  LOP3.LUT R3, R6, UR5, RZ, 0xfc, !PT ;  /* 0x0000000506037c12 */ /* 0x000fe4000f8efcff */
[----:B------:R-:W-:Y:S02]  /*00e0*/  LEA.HI R8, R0, R0, RZ, 0x1 ;  /* 0x0000000000087211 */ /* 0x000fe400078f08ff */
[----:B------:R-:W-:-:S02]  /*00f0*/  ISETP.GE.AND P0, PT, R3, 0x200, PT ;  /* 0x000002000300780c */ /* 0x000fc40003f06270 */
[C---:B------:R-:W-:Y:S01]  /*0100*/  LOP3.LUT R9, R8.reuse, 0x3ffffe, RZ, 0xc0, !PT ;  /* 0x003ffffe08097812 */ /* 0x040fe200078ec0ff */
[----:B------:R-:W-:Y:S01]  /*0110*/  IMAD.SHL.U32 R10, R8, 0x800, RZ ;  /* 0x00000800080a7824 */ /* 0x000fe200078e00ff */
[----:B------:R-:W-:-:S03]  /*0120*/  ISETP.LT.AND P0, PT, R0, 0x10, !P0 ;  /* 0x000000100000780c */ /* 0x000fc60004701270 */
[----:B------:R-:W-:Y:S01]  /*0130*/  IMAD.IADD R8, R0, 0x1, -R9 ;  /* 0x0000000100087824 */ /* 0x000fe200078e0a09 */
[----:B------:R-:W-:Y:S02]  /*0140*/  LOP3.LUT R9, R10, 0xfffff000, RZ, 0xc0, !PT ;  /* 0xfffff0000a097812 */ /* 0x000fe400078ec0ff */
[----:B------:R-:W-:Y:S01]  /*0150*/  CS2R R10, SRZ ;  /* 0x00000000000a7805 */ /* 0x000fe2000001ff00 */
[----:B------:R-:W-:-:S04]  /*0160*/  IMAD R8, R8, 0x400, R3 ;  /* 0x0000040008087824 */ /* 0x000fc800078e0203 */
[----:B------:R-:W-:Y:S01]  /*0170*/  IMAD.IADD R15, R8, 0x1, R9 ;  /* 0x00000001080f7824 */ /* 0x000fe200078e0209 */
[----:B------:R-:W-:-:S03]  /*0180*/  CS2R R8, SRZ ;  /* 0x0000000000087805 */ /* 0x000fc6000001ff00 */
[C---:B------:R-:W-:Y:S02]  /*0190*/  VIADD R19, R15.reuse, 0x200 ;  /* 0x000002000f137836 */ /* 0x040fe40000000000 */
[----:B----4-:R-:W-:-:S04]  /*01a0*/  IMAD.WIDE R16, R15, 0x4, R4 ;  /* 0x000000040f107825 */ /* 0x010fc800078e0204 */
[--C-:B------:R-:W-:Y:S01]  /*01b0*/  IMAD.WIDE R18, R19, 0x4, R4.reuse ;  /* 0x0000000413127825 */ /* 0x100fe200078e0204 */
[----:B------:R-:W2:Y:S03]  /*01c0*/  @P0 LDG.E.EL.64 R10, desc[UR8][R16.64] ;  /* 0x00000008100a0981 */ /* 0x000ea6000c2e1b00 */
[----:B------:R-:W-:Y:S01]  /*01d0*/  VIADD R21, R15, 0x800 ;  /* 0x000008000f157836 */ /* 0x000fe20000000000 */
[----:B------:R-:W2:Y:S01]  /*01e0*/  @P0 LDG.E.EL.64 R8, desc[UR8][R18.64] ;  /* 0x0000000812080981 */ /* 0x000ea2000c2e1b00 */
[----:B------:R-:W-:Y:S02]  /*01f0*/  CS2R R12, SRZ ;  /* 0x00000000000c7805 */ /* 0x000fe4000001ff00 */
[----:B------:R-:W-:-:S04]  /*0200*/  IMAD.WIDE R20, R21, 0x4, R4 ;  /* 0x0000000415147825 */ /* 0x000fc800078e0204 */
[----:B------:R-:W-:Y:S01]  /*0210*/  VIADD R15, R15, 0xa00 ;  /* 0x00000a000f0f7836 */ /* 0x000fe20000000000 */
[----:B------:R-:W3:Y:S03]  /*0220*/  @P0 LDG.E.EL.64 R12, desc[UR8][R20.64] ;  /* 0x00000008140c0981 */ /* 0x000ee6000c2e1b00 */
[----:B------:R-:W-:Y:S01]  /*0230*/  IMAD.WIDE R4, R15, 0x4, R4 ;  /* 0x000000040f047825 */ /* 0x000fe200078e0204 */
[----:B------:R-:W-:-:S06]  /*0240*/  CS2R R14, SRZ ;  /* 0x00000000000e7805 */ /* 0x000fcc000001ff00 */
[----:B------:R1:W4:Y:S01]  /*0250*/  @P0 LDG.E.EL.64 R14, desc[UR8][R4.64] ;  /* 0x00000008040e0981 */ /* 0x000322000c2e1b00 */
[----:B------:R-:W5:Y:S01]  /*0260*/  S2UR UR7, SR_CgaCtaId ;  /* 0x00000000000779c3 */ /* 0x000f620000008800 */
[----:B-1----:R-:W-:Y:S01]  /*0270*/  P2R R4, PR, RZ, 0x1 ;  /* 0x00000001ff047803 */ /* 0x002fe20000000000 */
[----:B------:R-:W-:Y:S02]  /*0280*/  UMOV UR6, 0x400 ;  /* 0x0000040000067882 */ /* 0x000fe40000000000 */
[----:B-----5:R-:W-:Y:S01]  /*0290*/  UPRMT UR6, UR7, 0x654, UR6 ;  /* 0x0000065407067896 */ /* 0x020fe20008000006 */
[----:B------:R-:W-:Y:S01]  /*02a0*/  IMAD R0, R0, 0x200, R3 ;  /* 0x0000020000007824 */ /* 0x000fe200078e0203 */
[C---:B--2---:R-:W-:Y:S02]  /*02b0*/  FSETP.GT.AND P5, PT, R8.reuse, R10, PT ;  /* 0x0000000a0800720b */ /* 0x044fe40003fa4000 */
[----:B------:R-:W-:Y:S02]  /*02c0*/  FSETP.NAN.AND P1, PT, R8, R8, PT ;  /* 0x000000080800720b */ /* 0x000fe40003f28000 */
[----:B---3--:R-:W-:-:S09]  /*02d0*/  FSETP.NAN.AND P2, PT, R12, R12, PT ;  /* 0x0000000c0c00720b */ /* 0x008fd20003f48000 */
[----:B------:R-:W-:-:S04]  /*02e0*/  @!P5 SEL R8, R8, R10, P1 ;  /* 0x0000000a0808d207 */ /* 0x000fc80000800000 */
[----:B------:R-:W-:Y:S02]  /*02f0*/  FSETP.GEU.AND P1, PT, R8, R12, PT ;  /* 0x0000000c0800720b */ /* 0x000fe40003f2e000 */
[----:B----4-:R-:W-:Y:S02]  /*0300*/  FSETP.NAN.AND P3, PT, R14, R14, PT ;  /* 0x0000000e0e00720b */ /* 0x010fe40003f68000 */
[----:B------:R-:W-:Y:S02]  /*0310*/  FSETP.GT.AND P4, PT, R9, R11, PT ;  /* 0x0000000b0900720b */ /* 0x000fe40003f84000 */
[----:B------:R-:W-:-:S04]  /*0320*/  @!P2 SEL R12, R12, R8, !P1 ;  /* 0x000000080c0ca207 */ /* 0x000fc80004800000 */
[----:B------:R-:W-:Y:S02]  /*0330*/  FSETP.GEU.AND P2, PT, R12, R14, PT ;  /* 0x0000000e0c00720b */ /* 0x000fe40003f4e000 */
[----:B------:R-:W-:-:S03]  /*0340*/  FSETP.NAN.AND P6, PT, R13, R13, PT ;  /* 0x0000000d0d00720b */ /* 0x000fc60003fc8000 */
[----:B------:R-:W-:Y:S02]  /*0350*/  @!P3 SEL R14, R14, R12, !P2 ;  /* 0x0000000c0e0eb207 */ /* 0x000fe40005000000 */
[----:B------:R-:W-:-:S04]  /*0360*/  FSETP.NAN.AND P3, PT, R9, R9, PT ;  /* 0x000000090900720b */ /* 0x000fc80003f68000 */
[----:B------:R-:W-:Y:S02]  /*0370*/  @!P4 SEL R9, R9, R11, P3 ;  /* 0x0000000b0909c207 */ /* 0x000fe40001800000 */
[----:B------:R-:W-:Y:S02]  /*0380*/  FSETP.NAN.AND P0, PT, R15, R15, PT ;  /* 0x0000000f0f00720b */ /* 0x000fe40003f08000 */
[----:B------:R-:W-:-:S04]  /*0390*/  FSETP.GEU.AND P3, PT, R9, R13, PT ;  /* 0x0000000d0900720b */ /* 0x000fc80003f6e000 */
[----:B------:R-:W-:-:S04]  /*03a0*/  @!P6 SEL R13, R13, R9, !P3 ;  /* 0x000000090d0de207 */ /* 0x000fc80005800000 */
[----:B------:R-:W-:-:S04]  /*03b0*/  FSETP.GEU.AND P6, PT, R13, R15, PT ;  /* 0x0000000f0d00720b */ /* 0x000fc80003fce000 */
[----:B------:R-:W-:Y:S02]  /*03c0*/  @!P0 SEL R15, R15, R13, !P6 ;  /* 0x0000000d0f0f8207 */ /* 0x000fe40007000000 */
[----:B------:R-:W-:Y:S01]  /*03d0*/  ISETP.NE.AND P0, PT, R4, RZ, PT ;  /* 0x000000ff0400720c */ /* 0x000fe20003f05270 */
[----:B------:R-:W-:-:S05]  /*03e0*/  IMAD.SHL.U32 R4, R7, 0x20, RZ ;  /* 0x0000002007047824 */ /* 0x000fca00078e00ff */
[----:B------:R-:W-:Y:S01]  /*03f0*/  LOP3.LUT R5, R4, 0xe0, RZ, 0xc0, !PT ;  /* 0x000000e004057812 */ /* 0x000fe200078ec0ff */
[----:B------:R-:W-:-:S03]  /*0400*/  IMAD.SHL.U32 R10, R7, 0x8, RZ ;  /* 0x00000008070a7824 */ /* 0x000fc600078e00ff */
[C---:B------:R-:W-:Y:S02]  /*0410*/  LOP3.LUT R8, R5.reuse, 0x10, RZ, 0xfc, !PT ;  /* 0x0000001005087812 */ /* 0x040fe400078efcff */
[C---:B------:R-:W-:Y:S02]  /*0420*/  LOP3.LUT R4, R5.reuse, R2, RZ, 0xfc, !PT ;  /* 0x0000000205047212 */ /* 0x040fe400078efcff */
[----:B------:R-:W-:Y:S02]  /*0430*/  LEA.HI R5, R5, UR6, RZ, 0x1f ;  /* 0x0000000605057c11 */ /* 0x000fe4000f8ff8ff */
[----:B------:R-:W-:Y:S02]  /*0440*/  LEA.HI R9, R8, UR6, RZ, 0x1f ;  /* 0x0000000608097c11 */ /* 0x000fe4000f8ff8ff */
[----:B------:R-:W-:Y:S01]  /*0450*/  LOP3.LUT R8, R10, 0x3f8, RZ, 0xc0, !PT ;  /* 0x000003f80a087812 */ /* 0x000fe200078ec0ff */
[C---:B------:R-:W-:Y:S02]  /*0460*/  IMAD R13, R4.reuse, 0x4, R5 ;  /* 0x00000004040d7824 */ /* 0x040fe400078e0205 */
[----:B------:R-:W-:-:S03]  /*0470*/  IMAD R10, R4, 0x4, R9 ;  /* 0x00000004040a7824 */ /* 0x000fc600078e0209 */
[----:B------:R-:W-:Y:S04]  /*0480*/  STS [R13], R14 ;  /* 0x0000000e0d007388 */ /* 0x000fe80000000800 */
[----:B------:R1:W-:Y:S01]  /*0490*/  STS [R10+0x40], R15 ;  /* 0x0000400f0a007388 */ /* 0x0003e20000000800 */
[----:B------:R-:W-:-:S04]  /*04a0*/  LOP3.LUT R7, R7, 0x78, RZ, 0xc0, !PT ;  /* 0x0000007807077812 */ /* 0x000fc800078ec0ff */
[----:B------:R-:W-:Y:S01]  /*04b0*/  IADD3 R4, R8, UR6, R7 ;  /* 0x0000000608047c10 */ /* 0x000fe2000fffe007 */
[----:B------:R-:W-:Y:S01]  /*04c0*/  BAR.SYNC.DEFER_BLOCKING 0x0 ;  /* 0x0000000000007b1d */ /* 0x000fe20000010000 */
[----:B------:R-:W-:-:S04]  /*04d0*/  LOP3.LUT R8, R6, UR4, RZ, 0xfc, !PT ;  /* 0x0000000406087c12 */ /* 0x000fc8000f8efcff */
[----:B------:R-:W-:-:S03]  /*04e0*/  SHF.R.S32.HI R9, RZ, 0x1f, R8 ;  /* 0x0000001fff097819 */ /* 0x000fc60000011408 */
[----:B------:R-:W2:Y:S01]  /*04f0*/  LDC.64 R6, c[0x0][0x218] ;  /* 0x00008600ff067b82 */ /* 0x000ea20000000a00 */
[----:B------:R-:W-:Y:S01]  /*0500*/  LEA.HI R9, R9, R8, RZ, 0x2 ;  /* 0x0000000809097211 */ /* 0x000fe200078f10ff */
[----:B------:R-:W3:Y:S03]  /*0510*/  LDS.64 R4, [R4] ;  /* 0x0000000004047984 */ /* 0x000ee60000000a00 */
[C---:B------:R-:W-:Y:S01]  /*0520*/  LOP3.LUT R11, R9.reuse, 0xfffffffc, RZ, 0xc0, !PT ;  /* 0xfffffffc090b7812 */ /* 0x040fe200078ec0ff */
[----:B------:R-:W-:Y:S01]  /*0530*/  IMAD.SHL.U32 R9, R9, 0x200, RZ ;  /* 0x0000020009097824 */ /* 0x000fe200078e00ff */
[----:B------:R-:W-:Y:S01]  /*0540*/  LOP3.LUT R2, R2, UR5, RZ, 0xfc, !PT ;  /* 0x0000000502027c12 */ /* 0x000fe2000f8efcff */
[----:B------:R-:W-:Y:S02]  /*0550*/  ULDC.64 UR4, c[0x0][0x220] ;  /* 0x0000880000047ab9 */ /* 0x000fe40000000a00 */
[----:B------:R-:W-:Y:S01]  /*0560*/  IMAD.IADD R11, R8, 0x1, -R11 ;  /* 0x00000001080b7824 */ /* 0x000fe200078e0a0b */
[----:B-1----:R-:W-:-:S02]  /*0570*/  LOP3.LUT R10, R9, 0xfffff800, RZ, 0xc0, !PT ;  /* 0xfffff800090a7812 */ /* 0x002fc400078ec0ff */
[----:B------:R-:W-:Y:S02]  /*0580*/  SEL R9, RZ, 0x1, !P5 ;  /* 0x00000001ff097807 */ /* 0x000fe40006800000 */
[C---:B------:R-:W-:Y:S01]  /*0590*/  ISETP.GE.AND P5, PT, R2.reuse, 0x200, PT ;  /* 0x000002000200780c */ /* 0x040fe20003fa6270 */
[----:B------:R-:W-:Y:S01]  /*05a0*/  IMAD R11, R2, 0x4, R11 ;  /* 0x00000004020b7824 */ /* 0x000fe200078e020b */
[----:B------:R-:W-:Y:S02]  /*05b0*/  SEL R2, RZ, 0x1, !P4 ;  /* 0x00000001ff027807 */ /* 0x000fe40006000000 */
[----:B------:R-:W-:Y:S01]  /*05c0*/  ISETP.LT.AND P4, PT, R8, 0x10, !P5 ;  /* 0x000000100800780c */ /* 0x000fe20006f81270 */
[----:B------:R-:W-:Y:S01]  /*05d0*/  IMAD.IADD R11, R11, 0x1, R10 ;  /* 0x000000010b0b7824 */ /* 0x000fe200078e020a */
[----:B------:R-:W-:Y:S02]  /*05e0*/  SEL R2, R2, 0x2, P3 ;  /* 0x0000000202027807 */ /* 0x000fe40001800000 */
[----:B------:R-:W-:Y:S01]  /*05f0*/  SEL R9, R9, 0x2, P1 ;  /* 0x0000000209097807 */ /* 0x000fe20000800000 */
[----:B--2---:R-:W-:Y:S01]  /*0600*/  IMAD.WIDE R6, R11, 0x4, R6 ;  /* 0x000000040b067825 */ /* 0x004fe200078e0206 */
[----:B------:R-:W-:-:S02]  /*0610*/  SEL R8, R2, 0x3, P6 ;  /* 0x0000000302087807 */ /* 0x000fc40003000000 */
[----:B------:R-:W-:Y:S02]  /*0620*/  IADD3 R2, P1, R0, UR4, RZ ;  /* 0x0000000400027c10 */ /* 0x000fe4000ff3e0ff */
[----:B------:R-:W-:Y:S02]  /*0630*/  SEL R9, R9, 0x3, P2 ;  /* 0x0000000309097807 */ /* 0x000fe40001000000 */
[----:B------:R-:W-:-:S03]  /*0640*/  LEA.HI.X.SX32 R3, R0, UR5, 0x1, P1 ;  /* 0x0000000500037c11 */ /* 0x000fc600088f0eff */
[----:B------:R-:W-:Y:S01]  /*0650*/  IMAD R9, R8, 0x100, R9 ;  /* 0x0000010008097824 */ /* 0x000fe200078e0209 */
[----:B---3--:R1:W-:Y:S01]  /*0660*/  @P4 STG.E.64 desc[UR8][R6.64], R4 ;  /* 0x0000000406004986 */ /* 0x0083e2000c101b08 */
[----:B------:R-:W-:Y:S05]  /*0670*/  @!P0 EXIT ;  /* 0x000000000000894d */ /* 0x000fea0003800000 */
[----:B------:R-:W-:Y:S01]  /*0680*/  STG.E.U16 desc[UR8][R2.64], R9 ;  /* 0x0000000902007986 */ /* 0x000fe2000c101508 */
[----:B------:R-:W-:Y:S05]  /*0690*/  EXIT ;  /* 0x000000000000794d */ /* 0x000fea0003800000 */
.L_x_0:
[----:B------:R-:W-:-:S00]  /*06a0*/  BRA `(.L_x_0) ;  /* 0xfffffffc00fc7947 */ /* 0x000fc0000383ffff */
[----:B------:R-:W-:-:S00]  /*06b0*/  NOP ;  /* 0x0000000000007918 */ /* 0x000fc00000000000 */
        /* <DEDUP_REMOVED lines=12> */
.L_x_1:


//--------------------- .nv.shared.triton_poi_fused_max_pool2d_with_indices_18 --------------------------
	.section	.nv.shared.triton_poi_fused_max_pool2d_with_indices_18,"aw",@nobits
	.sectionflags	@""
	.align	16
	.zero		1024


//--------------------- .nv.constant0.triton_poi_fused_max_pool2d_with_indices_18 --------------------------
	.section	.nv.constant0.triton_poi_fused_max_pool2d_with_indices_18,"a",@progbits
	.sectionflags	@""
	.align	4
.nv.constant0.triton_poi_fused_max_pool2d_with_indices_18:
	.zero		560
